//
// Generated by NVIDIA NVVM Compiler
//
// Compiler Build ID: CL-36424714
// Cuda compilation tools, release 13.0, V13.0.88
// Based on NVVM 20.0.0
//

.version 9.0
.target sm_100
.address_size 64

	// .globl	_Z11spmv_kerneliPKiS0_PKfS2_Pf

.visible .entry _Z11spmv_kerneliPKiS0_PKfS2_Pf(
	.param .u32 _Z11spmv_kerneliPKiS0_PKfS2_Pf_param_0,
	.param .u64 .ptr .align 1 _Z11spmv_kerneliPKiS0_PKfS2_Pf_param_1,
	.param .u64 .ptr .align 1 _Z11spmv_kerneliPKiS0_PKfS2_Pf_param_2,
	.param .u64 .ptr .align 1 _Z11spmv_kerneliPKiS0_PKfS2_Pf_param_3,
	.param .u64 .ptr .align 1 _Z11spmv_kerneliPKiS0_PKfS2_Pf_param_4,
	.param .u64 .ptr .align 1 _Z11spmv_kerneliPKiS0_PKfS2_Pf_param_5
)
{
	.reg .pred 	%p<11>;
	.reg .b32 	%r<67>;
	.reg .b32 	%f<112>;
	.reg .b64 	%rd<87>;

	ld.param.u32 	%r23, [_Z11spmv_kerneliPKiS0_PKfS2_Pf_param_0];
	ld.param.u64 	%rd6, [_Z11spmv_kerneliPKiS0_PKfS2_Pf_param_1];
	ld.param.u64 	%rd8, [_Z11spmv_kerneliPKiS0_PKfS2_Pf_param_2];
	ld.param.u64 	%rd9, [_Z11spmv_kerneliPKiS0_PKfS2_Pf_param_3];
	ld.param.u64 	%rd10, [_Z11spmv_kerneliPKiS0_PKfS2_Pf_param_4];
	ld.param.u64 	%rd7, [_Z11spmv_kerneliPKiS0_PKfS2_Pf_param_5];
	cvta.to.global.u64 	%rd1, %rd10;
	cvta.to.global.u64 	%rd2, %rd8;
	cvta.to.global.u64 	%rd3, %rd9;
	mov.u32 	%r24, %ctaid.x;
	mov.u32 	%r25, %ntid.x;
	mov.u32 	%r26, %tid.x;
	mad.lo.s32 	%r1, %r24, %r25, %r26;
	setp.ge.s32 	%p1, %r1, %r23;
	@%p1 bra 	$L__BB0_15;
	cvta.to.global.u64 	%rd11, %rd6;
	mul.wide.s32 	%rd12, %r1, 4;
	add.s64 	%rd13, %rd11, %rd12;
	ld.global.u32 	%r62, [%rd13];
	ld.global.u32 	%r3, [%rd13+4];
	setp.ge.s32 	%p2, %r62, %r3;
	mov.f32 	%f111, 0f00000000;
	@%p2 bra 	$L__BB0_14;
	add.s32 	%r27, %r62, 1;
	max.s32 	%r28, %r3, %r27;
	sub.s32 	%r4, %r28, %r62;
	and.b32  	%r5, %r4, 15;
	sub.s32 	%r29, %r62, %r28;
	setp.gt.u32 	%p3, %r29, -16;
	mov.f32 	%f111, 0f00000000;
	@%p3 bra 	$L__BB0_5;
	and.b32  	%r30, %r4, -16;
	neg.s32 	%r60, %r30;
	add.s64 	%rd4, %rd3, 32;
	add.s64 	%rd5, %rd2, 32;
	mov.f32 	%f111, 0f00000000;
$L__BB0_4:
	.pragma "nounroll";
	mul.wide.s32 	%rd14, %r62, 4;
	add.s64 	%rd15, %rd4, %rd14;
	add.s64 	%rd16, %rd5, %rd14;
	ld.global.f32 	%f18, [%rd15+-32];
	ld.global.u32 	%r31, [%rd16+-32];
	mul.wide.s32 	%rd17, %r31, 4;
	add.s64 	%rd18, %rd1, %rd17;
	ld.global.f32 	%f19, [%rd18];
	fma.rn.f32 	%f20, %f18, %f19, %f111;
	ld.global.f32 	%f21, [%rd15+-28];
	ld.global.u32 	%r32, [%rd16+-28];
	mul.wide.s32 	%rd19, %r32, 4;
	add.s64 	%rd20, %rd1, %rd19;
	ld.global.f32 	%f22, [%rd20];
	fma.rn.f32 	%f23, %f21, %f22, %f20;
	ld.global.f32 	%f24, [%rd15+-24];
	ld.global.u32 	%r33, [%rd16+-24];
	mul.wide.s32 	%rd21, %r33, 4;
	add.s64 	%rd22, %rd1, %rd21;
	ld.global.f32 	%f25, [%rd22];
	fma.rn.f32 	%f26, %f24, %f25, %f23;
	ld.global.f32 	%f27, [%rd15+-20];
	ld.global.u32 	%r34, [%rd16+-20];
	mul.wide.s32 	%rd23, %r34, 4;
	add.s64 	%rd24, %rd1, %rd23;
	ld.global.f32 	%f28, [%rd24];
	fma.rn.f32 	%f29, %f27, %f28, %f26;
	ld.global.f32 	%f30, [%rd15+-16];
	ld.global.u32 	%r35, [%rd16+-16];
	mul.wide.s32 	%rd25, %r35, 4;
	add.s64 	%rd26, %rd1, %rd25;
	ld.global.f32 	%f31, [%rd26];
	fma.rn.f32 	%f32, %f30, %f31, %f29;
	ld.global.f32 	%f33, [%rd15+-12];
	ld.global.u32 	%r36, [%rd16+-12];
	mul.wide.s32 	%rd27, %r36, 4;
	add.s64 	%rd28, %rd1, %rd27;
	ld.global.f32 	%f34, [%rd28];
	fma.rn.f32 	%f35, %f33, %f34, %f32;
	ld.global.f32 	%f36, [%rd15+-8];
	ld.global.u32 	%r37, [%rd16+-8];
	mul.wide.s32 	%rd29, %r37, 4;
	add.s64 	%rd30, %rd1, %rd29;
	ld.global.f32 	%f37, [%rd30];
	fma.rn.f32 	%f38, %f36, %f37, %f35;
	ld.global.f32 	%f39, [%rd15+-4];
	ld.global.u32 	%r38, [%rd16+-4];
	mul.wide.s32 	%rd31, %r38, 4;
	add.s64 	%rd32, %rd1, %rd31;
	ld.global.f32 	%f40, [%rd32];
	fma.rn.f32 	%f41, %f39, %f40, %f38;
	ld.global.f32 	%f42, [%rd15];
	ld.global.u32 	%r39, [%rd16];
	mul.wide.s32 	%rd33, %r39, 4;
	add.s64 	%rd34, %rd1, %rd33;
	ld.global.f32 	%f43, [%rd34];
	fma.rn.f32 	%f44, %f42, %f43, %f41;
	ld.global.f32 	%f45, [%rd15+4];
	ld.global.u32 	%r40, [%rd16+4];
	mul.wide.s32 	%rd35, %r40, 4;
	add.s64 	%rd36, %rd1, %rd35;
	ld.global.f32 	%f46, [%rd36];
	fma.rn.f32 	%f47, %f45, %f46, %f44;
	ld.global.f32 	%f48, [%rd15+8];
	ld.global.u32 	%r41, [%rd16+8];
	mul.wide.s32 	%rd37, %r41, 4;
	add.s64 	%rd38, %rd1, %rd37;
	ld.global.f32 	%f49, [%rd38];
	fma.rn.f32 	%f50, %f48, %f49, %f47;
	ld.global.f32 	%f51, [%rd15+12];
	ld.global.u32 	%r42, [%rd16+12];
	mul.wide.s32 	%rd39, %r42, 4;
	add.s64 	%rd40, %rd1, %rd39;
	ld.global.f32 	%f52, [%rd40];
	fma.rn.f32 	%f53, %f51, %f52, %f50;
	ld.global.f32 	%f54, [%rd15+16];
	ld.global.u32 	%r43, [%rd16+16];
	mul.wide.s32 	%rd41, %r43, 4;
	add.s64 	%rd42, %rd1, %rd41;
	ld.global.f32 	%f55, [%rd42];
	fma.rn.f32 	%f56, %f54, %f55, %f53;
	ld.global.f32 	%f57, [%rd15+20];
	ld.global.u32 	%r44, [%rd16+20];
	mul.wide.s32 	%rd43, %r44, 4;
	add.s64 	%rd44, %rd1, %rd43;
	ld.global.f32 	%f58, [%rd44];
	fma.rn.f32 	%f59, %f57, %f58, %f56;
	ld.global.f32 	%f60, [%rd15+24];
	ld.global.u32 	%r45, [%rd16+24];
	mul.wide.s32 	%rd45, %r45, 4;
	add.s64 	%rd46, %rd1, %rd45;
	ld.global.f32 	%f61, [%rd46];
	fma.rn.f32 	%f62, %f60, %f61, %f59;
	ld.global.f32 	%f63, [%rd15+28];
	ld.global.u32 	%r46, [%rd16+28];
	mul.wide.s32 	%rd47, %r46, 4;
	add.s64 	%rd48, %rd1, %rd47;
	ld.global.f32 	%f64, [%rd48];
	fma.rn.f32 	%f111, %f63, %f64, %f62;
	add.s32 	%r62, %r62, 16;
	add.s32 	%r60, %r60, 16;
	setp.ne.s32 	%p4, %r60, 0;
	@%p4 bra 	$L__BB0_4;
$L__BB0_5:
	setp.eq.s32 	%p5, %r5, 0;
	@%p5 bra 	$L__BB0_14;
	and.b32  	%r12, %r4, 7;
	setp.lt.u32 	%p6, %r5, 8;
	@%p6 bra 	$L__BB0_8;
	mul.wide.s32 	%rd49, %r62, 4;
	add.s64 	%rd50, %rd3, %rd49;
	ld.global.f32 	%f66, [%rd50];
	add.s64 	%rd51, %rd2, %rd49;
	ld.global.u32 	%r47, [%rd51];
	mul.wide.s32 	%rd52, %r47, 4;
	add.s64 	%rd53, %rd1, %rd52;
	ld.global.f32 	%f67, [%rd53];
	fma.rn.f32 	%f68, %f66, %f67, %f111;
	ld.global.f32 	%f69, [%rd50+4];
	ld.global.u32 	%r48, [%rd51+4];
	mul.wide.s32 	%rd54, %r48, 4;
	add.s64 	%rd55, %rd1, %rd54;
	ld.global.f32 	%f70, [%rd55];
	fma.rn.f32 	%f71, %f69, %f70, %f68;
	ld.global.f32 	%f72, [%rd50+8];
	ld.global.u32 	%r49, [%rd51+8];
	mul.wide.s32 	%rd56, %r49, 4;
	add.s64 	%rd57, %rd1, %rd56;
	ld.global.f32 	%f73, [%rd57];
	fma.rn.f32 	%f74, %f72, %f73, %f71;
	ld.global.f32 	%f75, [%rd50+12];
	ld.global.u32 	%r50, [%rd51+12];
	mul.wide.s32 	%rd58, %r50, 4;
	add.s64 	%rd59, %rd1, %rd58;
	ld.global.f32 	%f76, [%rd59];
	fma.rn.f32 	%f77, %f75, %f76, %f74;
	ld.global.f32 	%f78, [%rd50+16];
	ld.global.u32 	%r51, [%rd51+16];
	mul.wide.s32 	%rd60, %r51, 4;
	add.s64 	%rd61, %rd1, %rd60;
	ld.global.f32 	%f79, [%rd61];
	fma.rn.f32 	%f80, %f78, %f79, %f77;
	ld.global.f32 	%f81, [%rd50+20];
	ld.global.u32 	%r52, [%rd51+20];
	mul.wide.s32 	%rd62, %r52, 4;
	add.s64 	%rd63, %rd1, %rd62;
	ld.global.f32 	%f82, [%rd63];
	fma.rn.f32 	%f83, %f81, %f82, %f80;
	ld.global.f32 	%f84, [%rd50+24];
	ld.global.u32 	%r53, [%rd51+24];
	mul.wide.s32 	%rd64, %r53, 4;
	add.s64 	%rd65, %rd1, %rd64;
	ld.global.f32 	%f85, [%rd65];
	fma.rn.f32 	%f86, %f84, %f85, %f83;
	ld.global.f32 	%f87, [%rd50+28];
	ld.global.u32 	%r54, [%rd51+28];
	mul.wide.s32 	%rd66, %r54, 4;
	add.s64 	%rd67, %rd1, %rd66;
	ld.global.f32 	%f88, [%rd67];
	fma.rn.f32 	%f111, %f87, %f88, %f86;
	add.s32 	%r62, %r62, 8;
$L__BB0_8:
	setp.eq.s32 	%p7, %r12, 0;
	@%p7 bra 	$L__BB0_14;
	and.b32  	%r15, %r4, 3;
	setp.lt.u32 	%p8, %r12, 4;
	@%p8 bra 	$L__BB0_11;
	mul.wide.s32 	%rd68, %r62, 4;
	add.s64 	%rd69, %rd3, %rd68;
	ld.global.f32 	%f90, [%rd69];
	add.s64 	%rd70, %rd2, %rd68;
	ld.global.u32 	%r55, [%rd70];
	mul.wide.s32 	%rd71, %r55, 4;
	add.s64 	%rd72, %rd1, %rd71;
	ld.global.f32 	%f91, [%rd72];
	fma.rn.f32 	%f92, %f90, %f91, %f111;
	ld.global.f32 	%f93, [%rd69+4];
	ld.global.u32 	%r56, [%rd70+4];
	mul.wide.s32 	%rd73, %r56, 4;
	add.s64 	%rd74, %rd1, %rd73;
	ld.global.f32 	%f94, [%rd74];
	fma.rn.f32 	%f95, %f93, %f94, %f92;
	ld.global.f32 	%f96, [%rd69+8];
	ld.global.u32 	%r57, [%rd70+8];
	mul.wide.s32 	%rd75, %r57, 4;
	add.s64 	%rd76, %rd1, %rd75;
	ld.global.f32 	%f97, [%rd76];
	fma.rn.f32 	%f98, %f96, %f97, %f95;
	ld.global.f32 	%f99, [%rd69+12];
	ld.global.u32 	%r58, [%rd70+12];
	mul.wide.s32 	%rd77, %r58, 4;
	add.s64 	%rd78, %rd1, %rd77;
	ld.global.f32 	%f100, [%rd78];
	fma.rn.f32 	%f111, %f99, %f100, %f98;
	add.s32 	%r62, %r62, 4;
$L__BB0_11:
	setp.eq.s32 	%p9, %r15, 0;
	@%p9 bra 	$L__BB0_14;
	neg.s32 	%r65, %r15;
$L__BB0_13:
	.pragma "nounroll";
	mul.wide.s32 	%rd79, %r62, 4;
	add.s64 	%rd80, %rd2, %rd79;
	add.s64 	%rd81, %rd3, %rd79;
	ld.global.f32 	%f101, [%rd81];
	ld.global.u32 	%r59, [%rd80];
	mul.wide.s32 	%rd82, %r59, 4;
	add.s64 	%rd83, %rd1, %rd82;
	ld.global.f32 	%f102, [%rd83];
	fma.rn.f32 	%f111, %f101, %f102, %f111;
	add.s32 	%r62, %r62, 1;
	add.s32 	%r65, %r65, 1;
	setp.ne.s32 	%p10, %r65, 0;
	@%p10 bra 	$L__BB0_13;
$L__BB0_14:
	cvta.to.global.u64 	%rd84, %rd7;
	add.s64 	%rd86, %rd84, %rd12;
	st.global.f32 	[%rd86], %f111;
$L__BB0_15:
	ret;

}


// ===== COMPILED SASS (sm_100) =====

	.target	sm_100

	.elftype	@"ET_EXEC"


//--------------------- .note.nv.tkinfo           --------------------------
	.section	.note.nv.tkinfo,"",@"SHT_NOTE"
	.sectionflags	@"SHF_NOTE_NV_TKINFO"
	.tkinfo
        /*0018*/ 	.word	0x00000002
        /*0030*/ 	.string	""
        /*0030*/ 	.string	"ptxas"
        /*0030*/ 	.string	"Cuda compilation tools, release 13.0, V13.0.88"
        /*0030*/ 	.string	"Build cuda_13.0.r13.0/compiler.36424714_0"
        /*0030*/ 	.string	"-arch sm_100 -m 64 "



//--------------------- .note.nv.cuinfo           --------------------------
	.section	.note.nv.cuinfo,"",@"SHT_NOTE"
	.sectionflags	@"SHF_NOTE_NV_CUINFO"
        /*0018*/ 	.short	0x0002
        /*001a*/ 	.short	0x0064
        /*001c*/ 	.short	0x0082
	.zero		2


//--------------------- .nv.info                  --------------------------
	.section	.nv.info,"",@"SHT_CUDA_INFO"
	.align	4


	//----- nvinfo : EIATTR_REGCOUNT
	.align		4
        /*0000*/ 	.byte	0x04, 0x2f
        /*0002*/ 	.short	(.L_1 - .L_0)
	.align		4
.L_0:
        /*0004*/ 	.word	index@(_Z11spmv_kerneliPKiS0_PKfS2_Pf)
        /*0008*/ 	.word	0x00000020


	//----- nvinfo : EIATTR_FRAME_SIZE
	.align		4
.L_1:
        /*000c*/ 	.byte	0x04, 0x11
        /*000e*/ 	.short	(.L_3 - .L_2)
	.align		4
.L_2:
        /*0010*/ 	.word	index@(_Z11spmv_kerneliPKiS0_PKfS2_Pf)
        /*0014*/ 	.word	0x00000000


	//----- nvinfo : EIATTR_MIN_STACK_SIZE
	.align		4
.L_3:
        /*0018*/ 	.byte	0x04, 0x12
        /*001a*/ 	.short	(.L_5 - .L_4)
	.align		4
.L_4:
        /*001c*/ 	.word	index@(_Z11spmv_kerneliPKiS0_PKfS2_Pf)
        /*0020*/ 	.word	0x00000000
.L_5:


//--------------------- .nv.compat                --------------------------
	.section	.nv.compat,"",@"SHT_CUDA_COMPAT_INFO"
	.align	4
        /*0000*/ 	.byte	0x02, 0x09, 0x00, 0x00, 0x02, 0x02, 0x01, 0x00, 0x02, 0x05, 0x05, 0x00, 0x03, 0x07, 0x01, 0x01
        /*0010*/ 	.byte	0x02, 0x03, 0x00, 0x00, 0x02, 0x06, 0x01, 0x00, 0x04, 0x0b, 0x08, 0x00, 0x09, 0x00, 0x00, 0x00
        /*0020*/ 	.byte	0x00, 0x00, 0x00, 0x00


//--------------------- .nv.info._Z11spmv_kerneliPKiS0_PKfS2_Pf --------------------------
	.section	.nv.info._Z11spmv_kerneliPKiS0_PKfS2_Pf,"",@"SHT_CUDA_INFO"
	.sectionflags	@""
	.align	4


	//----- nvinfo : EIATTR_CUDA_API_VERSION
	.align		4
        /*0000*/ 	.byte	0x04, 0x37
        /*0002*/ 	.short	(.L_7 - .L_6)
.L_6:
        /*0004*/ 	.word	0x00000082


	//----- nvinfo : EIATTR_KPARAM_INFO
	.align		4
.L_7:
        /*0008*/ 	.byte	0x04, 0x17
        /*000a*/ 	.short	(.L_9 - .L_8)
.L_8:
        /*000c*/ 	.word	0x00000000
        /*0010*/ 	.short	0x0005
        /*0012*/ 	.short	0x0028
        /*0014*/ 	.byte	0x00, 0xf5, 0x21, 0x00


	//----- nvinfo : EIATTR_KPARAM_INFO
	.align		4
.L_9:
        /*0018*/ 	.byte	0x04, 0x17
        /*001a*/ 	.short	(.L_11 - .L_10)
.L_10:
        /*001c*/ 	.word	0x00000000
        /*0020*/ 	.short	0x0004
        /*0022*/ 	.short	0x0020
        /*0024*/ 	.byte	0x00, 0xf5, 0x21, 0x00


	//----- nvinfo : EIATTR_KPARAM_INFO
	.align		4
.L_11:
        /*0028*/ 	.byte	0x04, 0x17
        /*002a*/ 	.short	(.L_13 - .L_12)
.L_12:
        /*002c*/ 	.word	0x00000000
        /*0030*/ 	.short	0x0003
        /*0032*/ 	.short	0x0018
        /*0034*/ 	.byte	0x00, 0xf5, 0x21, 0x00


	//----- nvinfo : EIATTR_KPARAM_INFO
	.align		4
.L_13:
        /*0038*/ 	.byte	0x04, 0x17
        /*003a*/ 	.short	(.L_15 - .L_14)
.L_14:
        /*003c*/ 	.word	0x00000000
        /*0040*/ 	.short	0x0002
        /*0042*/ 	.short	0x0010
        /*0044*/ 	.byte	0x00, 0xf5, 0x21, 0x00


	//----- nvinfo : EIATTR_KPARAM_INFO
	.align		4
.L_15:
        /*0048*/ 	.byte	0x04, 0x17
        /*004a*/ 	.short	(.L_17 - .L_16)
.L_16:
        /*004c*/ 	.word	0x00000000
        /*0050*/ 	.short	0x0001
        /*0052*/ 	.short	0x0008
        /*0054*/ 	.byte	0x00, 0xf5, 0x21, 0x00


	//----- nvinfo : EIATTR_KPARAM_INFO
	.align		4
.L_17:
        /*0058*/ 	.byte	0x04, 0x17
        /*005a*/ 	.short	(.L_19 - .L_18)
.L_18:
        /*005c*/ 	.word	0x00000000
        /*0060*/ 	.short	0x0000
        /*0062*/ 	.short	0x0000
        /*0064*/ 	.byte	0x00, 0xf0, 0x11, 0x00


	//----- nvinfo : EIATTR_SPARSE_MMA_MASK
	.align		4
.L_19:
        /*0068*/ 	.byte	0x03, 0x50
        /*006a*/ 	.short	0x0000


	//----- nvinfo : EIATTR_MAXREG_COUNT
	.align		4
        /*006c*/ 	.byte	0x03, 0x1b
        /*006e*/ 	.short	0x00ff


	//----- nvinfo : EIATTR_MERCURY_ISA_VERSION
	.align		4
        /*0070*/ 	.byte	0x03, 0x5f
        /*0072*/ 	.short	0x0101


	//----- nvinfo : EIATTR_VRC_CTA_INIT_COUNT
	.align		4
        /*0074*/ 	.byte	0x02, 0x4a
	.zero		1
	.zero		1


	//----- nvinfo : EIATTR_EXIT_INSTR_OFFSETS
	.align		4
        /*0078*/ 	.byte	0x04, 0x1c
        /*007a*/ 	.short	(.L_21 - .L_20)


	//   ....[0]....
.L_20:
        /*007c*/ 	.word	0x00000070


	//   ....[1]....
        /*0080*/ 	.word	0x00000e60


	//----- nvinfo : EIATTR_CRS_STACK_SIZE
	.align		4
.L_21:
        /*0084*/ 	.byte	0x04, 0x1e
        /*0086*/ 	.short	(.L_23 - .L_22)
.L_22:
        /*0088*/ 	.word	0x00000000


	//----- nvinfo : EIATTR_CBANK_PARAM_SIZE
	.align		4
.L_23:
        /*008c*/ 	.byte	0x03, 0x19
        /*008e*/ 	.short	0x0030


	//----- nvinfo : EIATTR_PARAM_CBANK
	.align		4
        /*0090*/ 	.byte	0x04, 0x0a
        /*0092*/ 	.short	(.L_25 - .L_24)
	.align		4
.L_24:
        /*0094*/ 	.word	index@(.nv.constant0._Z11spmv_kerneliPKiS0_PKfS2_Pf)
        /*0098*/ 	.short	0x0380
        /*009a*/ 	.short	0x0030


	//----- nvinfo : EIATTR_SW_WAR
	.align		4
.L_25:
        /*009c*/ 	.byte	0x04, 0x36
        /*009e*/ 	.short	(.L_27 - .L_26)
.L_26:
        /*00a0*/ 	.word	0x00000008
.L_27:


//--------------------- .nv.callgraph             --------------------------
	.section	.nv.callgraph,"",@"SHT_CUDA_CALLGRAPH"
	.align	4
	.sectionentsize	8
	.align		4
        /*0000*/ 	.word	0x00000000
	.align		4
        /*0004*/ 	.word	0xffffffff
	.align		4
        /*0008*/ 	.word	0x00000000
	.align		4
        /*000c*/ 	.word	0xfffffffe
	.align		4
        /*0010*/ 	.word	0x00000000
	.align		4
        /*0014*/ 	.word	0xfffffffd
	.align		4
        /*0018*/ 	.word	0x00000000
	.align		4
        /*001c*/ 	.word	0xfffffffc


//--------------------- .text._Z11spmv_kerneliPKiS0_PKfS2_Pf --------------------------
	.section	.text._Z11spmv_kerneliPKiS0_PKfS2_Pf,"ax",@progbits
	.align	128
        .global         _Z11spmv_kerneliPKiS0_PKfS2_Pf
        .type           _Z11spmv_kerneliPKiS0_PKfS2_Pf,@function
        .size           _Z11spmv_kerneliPKiS0_PKfS2_Pf,(.L_x_11 - _Z11spmv_kerneliPKiS0_PKfS2_Pf)
        .other          _Z11spmv_kerneliPKiS0_PKfS2_Pf,@"STO_CUDA_ENTRY STV_DEFAULT"
_Z11spmv_kerneliPKiS0_PKfS2_Pf:
.text._Z11spmv_kerneliPKiS0_PKfS2_Pf:
[----:B------:R-:W-:Y:S01]  /*0000*/  LDC R1, c[0x0][0x37c] ;  /* 0x0000df00ff017b82 */ /* 0x000fe20000000800 */
[----:B------:R-:W0:Y:S07]  /*0010*/  S2R R3, SR_TID.X ;  /* 0x0000000000037919 */ /* 0x000e2e0000002100 */
[----:B------:R-:W0:Y:S01]  /*0020*/  S2UR UR4, SR_CTAID.X ;  /* 0x00000000000479c3 */ /* 0x000e220000002500 */
[----:B------:R-:W1:Y:S07]  /*0030*/  LDCU UR5, c[0x0][0x380] ;  /* 0x00007000ff0577ac */ /* 0x000e6e0008000800 */
[----:B------:R-:W0:Y:S02]  /*0040*/  LDC R0, c[0x0][0x360] ;  /* 0x0000d800ff007b82 */ /* 0x000e240000000800 */
[----:B0-----:R-:W-:-:S05]  /*0050*/  IMAD R0, R0, UR4, R3 ;  /* 0x0000000400007c24 */ /* 0x001fca000f8e0203 */
[----:B-1----:R-:W-:-:S13]  /*0060*/  ISETP.GE.AND P0, PT, R0, UR5, PT ;  /* 0x0000000500007c0c */ /* 0x002fda000bf06270 */
[----:B------:R-:W-:Y:S05]  /*0070*/  @P0 EXIT ;  /* 0x000000000000094d */ /* 0x000fea0003800000 */
[----:B------:R-:W0:Y:S01]  /*0080*/  LDC.64 R2, c[0x0][0x388] ;  /* 0x0000e200ff027b82 */ /* 0x000e220000000a00 */
[----:B------:R-:W1:Y:S01]  /*0090*/  LDCU.64 UR4, c[0x0][0x358] ;  /* 0x00006b00ff0477ac */ /* 0x000e620008000a00 */
[----:B0-----:R-:W-:-:S05]  /*00a0*/  IMAD.WIDE R2, R0, 0x4, R2 ;  /* 0x0000000400027825 */ /* 0x001fca00078e0202 */
[----:B-1----:R-:W2:Y:S04]  /*00b0*/  LDG.E R4, desc[UR4][R2.64] ;  /* 0x0000000402047981 */ /* 0x002ea8000c1e1900 */
[----:B------:R-:W2:Y:S01]  /*00c0*/  LDG.E R5, desc[UR4][R2.64+0x4] ;  /* 0x0000040402057981 */ /* 0x000ea2000c1e1900 */
[----:B------:R-:W-:Y:S01]  /*00d0*/  BSSY.RECONVERGENT B0, `(.L_x_0) ;  /* 0x00000d5000007945 */ /* 0x000fe20003800200 */
[----:B------:R-:W-:Y:S01]  /*00e0*/  HFMA2 R6, -RZ, RZ, 0, 0 ;  /* 0x00000000ff067431 */ /* 0x000fe200000001ff */
[----:B--2---:R-:W-:-:S13]  /*00f0*/  ISETP.GE.AND P0, PT, R4, R5, PT ;  /* 0x000000050400720c */ /* 0x004fda0003f06270 */
[----:B------:R-:W-:Y:S05]  /*0100*/  @P0 BRA `(.L_x_1) ;  /* 0x0000000c00440947 */ /* 0x000fea0003800000 */
[----:B------:R-:W-:Y:S01]  /*0110*/  MOV R3, R4 ;  /* 0x0000000400037202 */ /* 0x000fe20000000f00 */
[----:B------:R-:W-:Y:S01]  /*0120*/  BSSY.RECONVERGENT B1, `(.L_x_2) ;  /* 0x0000069000017945 */ /* 0x000fe20003800200 */
[----:B------:R-:W-:Y:S02]  /*0130*/  MOV R6, RZ ;  /* 0x000000ff00067202 */ /* 0x000fe40000000f00 */
[----:B------:R-:W-:-:S04]  /*0140*/  VIADDMNMX R2, R3, 0x1, R5, !PT ;  /* 0x0000000103027846 */ /* 0x000fc80007800105 */
[CC--:B------:R-:W-:Y:S02]  /*0150*/  IADD3 R4, PT, PT, -R3.reuse, R2.reuse, RZ ;  /* 0x0000000203047210 */ /* 0x0c0fe40007ffe1ff */
[----:B------:R-:W-:Y:S02]  /*0160*/  IADD3 R2, PT, PT, R3, -R2, RZ ;  /* 0x8000000203027210 */ /* 0x000fe40007ffe0ff */
[----:B------:R-:W-:Y:S02]  /*0170*/  LOP3.LUT R5, R4, 0xf, RZ, 0xc0, !PT ;  /* 0x0000000f04057812 */ /* 0x000fe400078ec0ff */
[----:B------:R-:W-:Y:S02]  /*0180*/  ISETP.GT.U32.AND P1, PT, R2, -0x10, PT ;  /* 0xfffffff00200780c */ /* 0x000fe40003f24070 */
[----:B------:R-:W-:-:S11]  /*0190*/  ISETP.NE.AND P0, PT, R5, RZ, PT ;  /* 0x000000ff0500720c */ /* 0x000fd60003f05270 */
[----:B------:R-:W-:Y:S05]  /*01a0*/  @P1 BRA `(.L_x_3) ;  /* 0x0000000400801947 */ /* 0x000fea0003800000 */
[----:B------:R-:W0:Y:S01]  /*01b0*/  LDC.64 R12, c[0x0][0x390] ;  /* 0x0000e400ff0c7b82 */ /* 0x000e220000000a00 */
[----:B------:R-:W-:Y:S02]  /*01c0*/  LOP3.LUT R2, R4, 0xfffffff0, RZ, 0xc0, !PT ;  /* 0xfffffff004027812 */ /* 0x000fe400078ec0ff */
[----:B------:R-:W-:Y:S02]  /*01d0*/  MOV R6, RZ ;  /* 0x000000ff00067202 */ /* 0x000fe40000000f00 */
[----:B------:R-:W-:-:S03]  /*01e0*/  IADD3 R2, PT, PT, -R2, RZ, RZ ;  /* 0x000000ff02027210 */ /* 0x000fc60007ffe1ff */
[----:B------:R-:W1:Y:S01]  /*01f0*/  LDC.64 R14, c[0x0][0x398] ;  /* 0x0000e600ff0e7b82 */ /* 0x000e620000000a00 */
[----:B0-----:R-:W-:-:S04]  /*0200*/  IADD3 R12, P2, PT, R12, 0x20, RZ ;  /* 0x000000200c0c7810 */ /* 0x001fc80007f5e0ff */
[----:B------:R-:W-:Y:S02]  /*0210*/  IADD3.X R13, PT, PT, RZ, R13, RZ, P2, !PT ;  /* 0x0000000dff0d7210 */ /* 0x000fe400017fe4ff */
[----:B-1----:R-:W-:-:S04]  /*0220*/  IADD3 R14, P1, PT, R14, 0x20, RZ ;  /* 0x000000200e0e7810 */ /* 0x002fc80007f3e0ff */
[----:B------:R-:W-:-:S09]  /*0230*/  IADD3.X R15, PT, PT, RZ, R15, RZ, P1, !PT ;  /* 0x0000000fff0f7210 */ /* 0x000fd20000ffe4ff */
.L_x_4:
[C---:B------:R-:W-:Y:S01]  /*0240*/  IMAD.WIDE R20, R3.reuse, 0x4, R12 ;  /* 0x0000000403147825 */ /* 0x040fe200078e020c */
[----:B------:R-:W0:Y:S04]  /*0250*/  LDC.64 R16, c[0x0][0x3a0] ;  /* 0x0000e800ff107b82 */ /* 0x000e280000000a00 */
[----:B------:R-:W0:Y:S04]  /*0260*/  LDG.E R11, desc[UR4][R20.64+-0x20] ;  /* 0xffffe004140b7981 */ /* 0x000e28000c1e1900 */
[----:B------:R-:W2:Y:S04]  /*0270*/  LDG.E R23, desc[UR4][R20.64+-0x1c] ;  /* 0xffffe40414177981 */ /* 0x000ea8000c1e1900 */
[----:B------:R-:W3:Y:S01]  /*0280*/  LDG.E R9, desc[UR4][R20.64+-0x18] ;  /* 0xffffe80414097981 */ /* 0x000ee2000c1e1900 */
[----:B------:R-:W-:-:S03]  /*0290*/  IMAD.WIDE R26, R3, 0x4, R14 ;  /* 0x00000004031a7825 */ /* 0x000fc600078e020e */
[----:B------:R-:W4:Y:S04]  /*02a0*/  LDG.E R25, desc[UR4][R20.64+-0x14] ;  /* 0xffffec0414197981 */ /* 0x000f28000c1e1900 */
[----:B------:R-:W5:Y:S04]  /*02b0*/  LDG.E R19, desc[UR4][R26.64+-0x20] ;  /* 0xffffe0041a137981 */ /* 0x000f68000c1e1900 */
[----:B------:R-:W5:Y:S04]  /*02c0*/  LDG.E R18, desc[UR4][R26.64+-0x1c] ;  /* 0xffffe4041a127981 */ /* 0x000f68000c1e1900 */
[----:B------:R-:W5:Y:S01]  /*02d0*/  LDG.E R29, desc[UR4][R20.64+-0x10] ;  /* 0xfffff004141d7981 */ /* 0x000f62000c1e1900 */
[----:B0-----:R-:W-:-:S06]  /*02e0*/  IMAD.WIDE R10, R11, 0x4, R16 ;  /* 0x000000040b0a7825 */ /* 0x001fcc00078e0210 */
[----:B------:R-:W5:Y:S01]  /*02f0*/  LDG.E R10, desc[UR4][R10.64] ;  /* 0x000000040a0a7981 */ /* 0x000f62000c1e1900 */
[----:B--2---:R-:W-:-:S05]  /*0300*/  IMAD.WIDE R22, R23, 0x4, R16 ;  /* 0x0000000417167825 */ /* 0x004fca00078e0210 */
[----:B------:R-:W2:Y:S01]  /*0310*/  LDG.E R7, desc[UR4][R22.64] ;  /* 0x0000000416077981 */ /* 0x000ea2000c1e1900 */
[----:B---3--:R-:W-:-:S03]  /*0320*/  IMAD.WIDE R8, R9, 0x4, R16 ;  /* 0x0000000409087825 */ /* 0x008fc600078e0210 */
[----:B------:R-:W3:Y:S01]  /*0330*/  LDG.E R11, desc[UR4][R26.64+-0x18] ;  /* 0xffffe8041a0b7981 */ /* 0x000ee2000c1e1900 */
[----:B----4-:R-:W-:-:S03]  /*0340*/  IMAD.WIDE R24, R25, 0x4, R16 ;  /* 0x0000000419187825 */ /* 0x010fc600078e0210 */
[----:B------:R-:W3:Y:S04]  /*0350*/  LDG.E R8, desc[UR4][R8.64] ;  /* 0x0000000408087981 */ /* 0x000ee8000c1e1900 */
[----:B------:R-:W4:Y:S04]  /*0360*/  LDG.E R23, desc[UR4][R20.64+-0xc] ;  /* 0xfffff40414177981 */ /* 0x000f28000c1e1900 */
[----:B------:R-:W4:Y:S01]  /*0370*/  LDG.E R9, desc[UR4][R20.64+-0x8] ;  /* 0xfffff80414097981 */ /* 0x000f22000c1e1900 */
[----:B-----5:R-:W-:-:S03]  /*0380*/  FFMA R28, R19, R10, R6 ;  /* 0x0000000a131c7223 */ /* 0x020fc60000000006 */
[----:B------:R-:W5:Y:S04]  /*0390*/  LDG.E R6, desc[UR4][R24.64] ;  /* 0x0000000418067981 */ /* 0x000f68000c1e1900 */
[----:B------:R-:W5:Y:S01]  /*03a0*/  LDG.E R19, desc[UR4][R26.64+-0x14] ;  /* 0xffffec041a137981 */ /* 0x000f62000c1e1900 */
[----:B--2---:R-:W-:Y:S01]  /*03b0*/  FFMA R22, R18, R7, R28 ;  /* 0x0000000712167223 */ /* 0x004fe2000000001c */
[----:B------:R-:W-:Y:S02]  /*03c0*/  IMAD.WIDE R28, R29, 0x4, R16 ;  /* 0x000000041d1c7825 */ /* 0x000fe400078e0210 */
[----:B------:R-:W2:Y:S04]  /*03d0*/  LDG.E R10, desc[UR4][R20.64+-0x4] ;  /* 0xfffffc04140a7981 */ /* 0x000ea8000c1e1900 */
[----:B------:R-:W2:Y:S04]  /*03e0*/  LDG.E R29, desc[UR4][R28.64] ;  /* 0x000000041c1d7981 */ /* 0x000ea8000c1e1900 */
[----:B------:R-:W2:Y:S04]  /*03f0*/  LDG.E R18, desc[UR4][R26.64+-0x10] ;  /* 0xfffff0041a127981 */ /* 0x000ea8000c1e1900 */
[----:B------:R-:W2:Y:S01]  /*0400*/  LDG.E R7, desc[UR4][R20.64] ;  /* 0x0000000414077981 */ /* 0x000ea2000c1e1900 */
[----:B---3--:R-:W-:Y:S01]  /*0410*/  FFMA R8, R11, R8, R22 ;  /* 0x000000080b087223 */ /* 0x008fe20000000016 */
[----:B----4-:R-:W-:-:S02]  /*0420*/  IMAD.WIDE R22, R23, 0x4, R16 ;  /* 0x0000000417167825 */ /* 0x010fc400078e0210 */
[----:B------:R-:W3:Y:S04]  /*0430*/  LDG.E R11, desc[UR4][R20.64+0x4] ;  /* 0x00000404140b7981 */ /* 0x000ee8000c1e1900 */
[----:B------:R-:W4:Y:S04]  /*0440*/  LDG.E R23, desc[UR4][R22.64] ;  /* 0x0000000416177981 */ /* 0x000f28000c1e1900 */
[----:B------:R-:W4:Y:S04]  /*0450*/  LDG.E R25, desc[UR4][R26.64+-0xc] ;  /* 0xfffff4041a197981 */ /* 0x000f28000c1e1900 */
[----:B------:R-:W4:Y:S04]  /*0460*/  LDG.E R28, desc[UR4][R26.64+-0x8] ;  /* 0xfffff8041a1c7981 */ /* 0x000f28000c1e1900 */
[----:B------:R-:W4:Y:S04]  /*0470*/  LDG.E R22, desc[UR4][R20.64+0x8] ;  /* 0x0000080414167981 */ /* 0x000f28000c1e1900 */
[----:B------:R-:W4:Y:S01]  /*0480*/  LDG.E R24, desc[UR4][R26.64+0x4] ;  /* 0x000004041a187981 */ /* 0x000f22000c1e1900 */
[----:B-----5:R-:W-:Y:S01]  /*0490*/  FFMA R6, R19, R6, R8 ;  /* 0x0000000613067223 */ /* 0x020fe20000000008 */
[----:B------:R-:W-:-:S05]  /*04a0*/  IMAD.WIDE R8, R9, 0x4, R16 ;  /* 0x0000000409087825 */ /* 0x000fca00078e0210 */
[----:B------:R0:W5:Y:S01]  /*04b0*/  LDG.E R19, desc[UR4][R8.64] ;  /* 0x0000000408137981 */ /* 0x000162000c1e1900 */
[----:B--2---:R-:W-:-:S03]  /*04c0*/  FFMA R18, R18, R29, R6 ;  /* 0x0000001d12127223 */ /* 0x004fc60000000006 */
[----:B------:R-:W2:Y:S01]  /*04d0*/  LDG.E R29, desc[UR4][R20.64+0x1c] ;  /* 0x00001c04141d7981 */ /* 0x000ea2000c1e1900 */
[----:B0-----:R-:W-:-:S04]  /*04e0*/  IMAD.WIDE R8, R10, 0x4, R16 ;  /* 0x000000040a087825 */ /* 0x001fc800078e0210 */
[--C-:B------:R-:W-:Y:S02]  /*04f0*/  IMAD.WIDE R6, R7, 0x4, R16.reuse ;  /* 0x0000000407067825 */ /* 0x100fe400078e0210 */
[----:B------:R-:W2:Y:S02]  /*0500*/  LDG.E R8, desc[UR4][R8.64] ;  /* 0x0000000408087981 */ /* 0x000ea4000c1e1900 */
[----:B---3--:R-:W-:Y:S02]  /*0510*/  IMAD.WIDE R10, R11, 0x4, R16 ;  /* 0x000000040b0a7825 */ /* 0x008fe400078e0210 */
[----:B------:R-:W3:Y:S02]  /*0520*/  LDG.E R6, desc[UR4][R6.64] ;  /* 0x0000000406067981 */ /* 0x000ee4000c1e1900 */
[----:B----4-:R-:W-:Y:S02]  /*0530*/  FFMA R23, R25, R23, R18 ;  /* 0x0000001719177223 */ /* 0x010fe40000000012 */
[----:B------:R-:W4:Y:S04]  /*0540*/  LDG.E R10, desc[UR4][R10.64] ;  /* 0x000000040a0a7981 */ /* 0x000f28000c1e1900 */
[----:B------:R-:W2:Y:S04]  /*0550*/  LDG.E R9, desc[UR4][R26.64+-0x4] ;  /* 0xfffffc041a097981 */ /* 0x000ea8000c1e1900 */
[----:B------:R-:W3:Y:S04]  /*0560*/  LDG.E R7, desc[UR4][R26.64] ;  /* 0x000000041a077981 */ /* 0x000ee8000c1e1900 */
[----:B------:R-:W4:Y:S04]  /*0570*/  LDG.E R18, desc[UR4][R20.64+0xc] ;  /* 0x00000c0414127981 */ /* 0x000f28000c1e1900 */
[----:B------:R-:W4:Y:S04]  /*0580*/  LDG.E R25, desc[UR4][R20.64+0x14] ;  /* 0x0000140414197981 */ /* 0x000f28000c1e1900 */
[----:B------:R-:W4:Y:S01]  /*0590*/  LDG.E R11, desc[UR4][R26.64+0x18] ;  /* 0x000018041a0b7981 */ /* 0x000f22000c1e1900 */
[----:B-----5:R-:W-:-:S03]  /*05a0*/  FFMA R28, R28, R19, R23 ;  /* 0x000000131c1c7223 */ /* 0x020fc60000000017 */
[----:B------:R-:W5:Y:S04]  /*05b0*/  LDG.E R23, desc[UR4][R20.64+0x10] ;  /* 0x0000100414177981 */ /* 0x000f68000c1e1900 */
[----:B------:R0:W5:Y:S02]  /*05c0*/  LDG.E R19, desc[UR4][R20.64+0x18] ;  /* 0x0000180414137981 */ /* 0x000164000c1e1900 */
[----:B0-----:R-:W-:-:S04]  /*05d0*/  IMAD.WIDE R20, R22, 0x4, R16 ;  /* 0x0000000416147825 */ /* 0x001fc800078e0210 */
[----:B--2---:R-:W-:Y:S02]  /*05e0*/  FFMA R8, R9, R8, R28 ;  /* 0x0000000809087223 */ /* 0x004fe4000000001c */
[----:B------:R-:W2:Y:S02]  /*05f0*/  LDG.E R9, desc[UR4][R26.64+0x10] ;  /* 0x000010041a097981 */ /* 0x000ea4000c1e1900 */
[----:B---3--:R-:W-:Y:S02]  /*0600*/  FFMA R7, R7, R6, R8 ;  /* 0x0000000607077223 */ /* 0x008fe40000000008 */
[----:B------:R-:W3:Y:S02]  /*0610*/  LDG.E R8, desc[UR4][R26.64+0xc] ;  /* 0x00000c041a087981 */ /* 0x000ee4000c1e1900 */
[----:B----4-:R-:W-:Y:S02]  /*0620*/  FFMA R6, R24, R10, R7 ;  /* 0x0000000a18067223 */ /* 0x010fe40000000007 */
[----:B------:R-:W4:Y:S04]  /*0630*/  LDG.E R7, desc[UR4][R26.64+0x8] ;  /* 0x000008041a077981 */ /* 0x000f28000c1e1900 */
[----:B------:R-:W2:Y:S04]  /*0640*/  LDG.E R10, desc[UR4][R26.64+0x14] ;  /* 0x000014041a0a7981 */ /* 0x000ea8000c1e1900 */
[----:B------:R-:W2:Y:S01]  /*0650*/  LDG.E R26, desc[UR4][R26.64+0x1c] ;  /* 0x00001c041a1a7981 */ /* 0x000ea2000c1e1900 */
[----:B------:R-:W-:-:S06]  /*0660*/  IMAD.WIDE R24, R25, 0x4, R16 ;  /* 0x0000000419187825 */ /* 0x000fcc00078e0210 */
[----:B------:R-:W2:Y:S04]  /*0670*/  LDG.E R25, desc[UR4][R24.64] ;  /* 0x0000000418197981 */ /* 0x000ea8000c1e1900 */
[----:B------:R0:W4:Y:S02]  /*0680*/  LDG.E R27, desc[UR4][R20.64] ;  /* 0x00000004141b7981 */ /* 0x000124000c1e1900 */
[----:B0-----:R-:W-:-:S06]  /*0690*/  IMAD.WIDE R20, R18, 0x4, R16 ;  /* 0x0000000412147825 */ /* 0x001fcc00078e0210 */
[----:B------:R-:W3:Y:S01]  /*06a0*/  LDG.E R21, desc[UR4][R20.64] ;  /* 0x0000000414157981 */ /* 0x000ee2000c1e1900 */
[----:B-----5:R-:W-:-:S04]  /*06b0*/  IMAD.WIDE R22, R23, 0x4, R16 ;  /* 0x0000000417167825 */ /* 0x020fc800078e0210 */
[--C-:B------:R-:W-:Y:S02]  /*06c0*/  IMAD.WIDE R18, R19, 0x4, R16.reuse ;  /* 0x0000000413127825 */ /* 0x100fe400078e0210 */
[----:B------:R-:W2:Y:S02]  /*06d0*/  LDG.E R22, desc[UR4][R22.64] ;  /* 0x0000000416167981 */ /* 0x000ea4000c1e1900 */
[----:B------:R-:W-:Y:S02]  /*06e0*/  IMAD.WIDE R16, R29, 0x4, R16 ;  /* 0x000000041d107825 */ /* 0x000fe400078e0210 */
[----:B------:R-:W5:Y:S04]  /*06f0*/  LDG.E R18, desc[UR4][R18.64] ;  /* 0x0000000412127981 */ /* 0x000f68000c1e1900 */
[----:B------:R-:W5:Y:S01]  /*0700*/  LDG.E R16, desc[UR4][R16.64] ;  /* 0x0000000410107981 */ /* 0x000f62000c1e1900 */
[----:B------:R-:W-:-:S04]  /*0710*/  IADD3 R2, PT, PT, R2, 0x10, RZ ;  /* 0x0000001002027810 */ /* 0x000fc80007ffe0ff */
[----:B------:R-:W-:Y:S02]  /*0720*/  ISETP.NE.AND P1, PT, R2, RZ, PT ;  /* 0x000000ff0200720c */ /* 0x000fe40003f25270 */
[----:B------:R-:W-:Y:S01]  /*0730*/  IADD3 R3, PT, PT, R3, 0x10, RZ ;  /* 0x0000001003037810 */ /* 0x000fe20007ffe0ff */
[----:B----4-:R-:W-:-:S04]  /*0740*/  FFMA R7, R7, R27, R6 ;  /* 0x0000001b07077223 */ /* 0x010fc80000000006 */
[----:B---3--:R-:W-:-:S04]  /*0750*/  FFMA R8, R8, R21, R7 ;  /* 0x0000001508087223 */ /* 0x008fc80000000007 */
[----:B--2---:R-:W-:-:S04]  /*0760*/  FFMA R9, R9, R22, R8 ;  /* 0x0000001609097223 */ /* 0x004fc80000000008 */
[----:B------:R-:W-:-:S04]  /*0770*/  FFMA R10, R10, R25, R9 ;  /* 0x000000190a0a7223 */ /* 0x000fc80000000009 */
[----:B-----5:R-:W-:-:S04]  /*0780*/  FFMA R11, R11, R18, R10 ;  /* 0x000000120b0b7223 */ /* 0x020fc8000000000a */
[----:B------:R-:W-:Y:S01]  /*0790*/  FFMA R6, R26, R16, R11 ;  /* 0x000000101a067223 */ /* 0x000fe2000000000b */
[----:B------:R-:W-:Y:S06]  /*07a0*/  @P1 BRA `(.L_x_4) ;  /* 0xfffffff800a41947 */ /* 0x000fec000383ffff */
.L_x_3:
[----:B------:R-:W-:Y:S05]  /*07b0*/  BSYNC.RECONVERGENT B1 ;  /* 0x0000000000017941 */ /* 0x000fea0003800200 */
.L_x_2:
[----:B------:R-:W-:Y:S05]  /*07c0*/  @!P0 BRA `(.L_x_1) ;  /* 0x0000000400948947 */ /* 0x000fea0003800000 */
[----:B------:R-:W-:Y:S01]  /*07d0*/  ISETP.GE.U32.AND P0, PT, R5, 0x8, PT ;  /* 0x000000080500780c */ /* 0x000fe20003f06070 */
[----:B------:R-:W-:Y:S01]  /*07e0*/  BSSY.RECONVERGENT B1, `(.L_x_5) ;  /* 0x0000032000017945 */ /* 0x000fe20003800200 */
[----:B------:R-:W-:-:S04]  /*07f0*/  LOP3.LUT R24, R4, 0x7, RZ, 0xc0, !PT ;  /* 0x0000000704187812 */ /* 0x000fc800078ec0ff */
[----:B------:R-:W-:-:S07]  /*0800*/  ISETP.NE.AND P1, PT, R24, RZ, PT ;  /* 0x000000ff1800720c */ /* 0x000fce0003f25270 */
[----:B------:R-:W-:Y:S06]  /*0810*/  @!P0 BRA `(.L_x_6) ;  /* 0x0000000000b88947 */ /* 0x000fec0003800000 */
[----:B------:R-:W0:Y:S08]  /*0820*/  LDC.64 R20, c[0x0][0x390] ;  /* 0x0000e400ff147b82 */ /* 0x000e300000000a00 */
[----:B------:R-:W1:Y:S08]  /*0830*/  LDC.64 R10, c[0x0][0x3a0] ;  /* 0x0000e800ff0a7b82 */ /* 0x000e700000000a00 */
[----:B------:R-:W2:Y:S01]  /*0840*/  LDC.64 R8, c[0x0][0x398] ;  /* 0x0000e600ff087b82 */ /* 0x000ea20000000a00 */
[----:B0-----:R-:W-:-:S05]  /*0850*/  IMAD.WIDE R20, R3, 0x4, R20 ;  /* 0x0000000403147825 */ /* 0x001fca00078e0214 */
[----:B------:R-:W1:Y:S04]  /*0860*/  LDG.E R29, desc[UR4][R20.64] ;  /* 0x00000004141d7981 */ /* 0x000e68000c1e1900 */
[----:B------:R-:W3:Y:S04]  /*0870*/  LDG.E R27, desc[UR4][R20.64+0x4] ;  /* 0x00000404141b7981 */ /* 0x000ee8000c1e1900 */
[----:B------:R-:W4:Y:S04]  /*0880*/  LDG.E R25, desc[UR4][R20.64+0x8] ;  /* 0x0000080414197981 */ /* 0x000f28000c1e1900 */
[----:B------:R-:W5:Y:S04]  /*0890*/  LDG.E R13, desc[UR4][R20.64+0xc] ;  /* 0x00000c04140d7981 */ /* 0x000f68000c1e1900 */
[----:B------:R-:W5:Y:S04]  /*08a0*/  LDG.E R15, desc[UR4][R20.64+0x10] ;  /* 0x00001004140f7981 */ /* 0x000f68000c1e1900 */
[----:B------:R-:W5:Y:S04]  /*08b0*/  LDG.E R17, desc[UR4][R20.64+0x14] ;  /* 0x0000140414117981 */ /* 0x000f68000c1e1900 */
[----:B------:R-:W5:Y:S04]  /*08c0*/  LDG.E R19, desc[UR4][R20.64+0x18] ;  /* 0x0000180414137981 */ /* 0x000f68000c1e1900 */
[----:B------:R4:W5:Y:S01]  /*08d0*/  LDG.E R23, desc[UR4][R20.64+0x1c] ;  /* 0x00001c0414177981 */ /* 0x000962000c1e1900 */
[----:B--2---:R-:W-:-:S05]  /*08e0*/  IMAD.WIDE R8, R3, 0x4, R8 ;  /* 0x0000000403087825 */ /* 0x004fca00078e0208 */
[----:B------:R-:W2:Y:S04]  /*08f0*/  LDG.E R7, desc[UR4][R8.64] ;  /* 0x0000000408077981 */ /* 0x000ea8000c1e1900 */
[----:B------:R-:W2:Y:S01]  /*0900*/  LDG.E R22, desc[UR4][R8.64+0x8] ;  /* 0x0000080408167981 */ /* 0x000ea2000c1e1900 */
[----:B-1----:R-:W-:-:S04]  /*0910*/  IMAD.WIDE R28, R29, 0x4, R10 ;  /* 0x000000041d1c7825 */ /* 0x002fc800078e020a */
[--C-:B---3--:R-:W-:Y:S01]  /*0920*/  IMAD.WIDE R26, R27, 0x4, R10.reuse ;  /* 0x000000041b1a7825 */ /* 0x108fe200078e020a */
[----:B------:R-:W2:Y:S03]  /*0930*/  LDG.E R5, desc[UR4][R28.64] ;  /* 0x000000041c057981 */ /* 0x000ea6000c1e1900 */
[--C-:B----4-:R-:W-:Y:S01]  /*0940*/  IMAD.WIDE R20, R25, 0x4, R10.reuse ;  /* 0x0000000419147825 */ /* 0x110fe200078e020a */
[----:B------:R-:W3:Y:S04]  /*0950*/  LDG.E R2, desc[UR4][R26.64] ;  /* 0x000000041a027981 */ /* 0x000ee8000c1e1900 */
[----:B------:R-:W3:Y:S01]  /*0960*/  LDG.E R25, desc[UR4][R8.64+0x4] ;  /* 0x0000040408197981 */ /* 0x000ee2000c1e1900 */
[----:B-----5:R-:W-:-:S03]  /*0970*/  IMAD.WIDE R12, R13, 0x4, R10 ;  /* 0x000000040d0c7825 */ /* 0x020fc600078e020a */
[----:B------:R-:W4:Y:S01]  /*0980*/  LDG.E R21, desc[UR4][R20.64] ;  /* 0x0000000414157981 */ /* 0x000f22000c1e1900 */
[----:B------:R-:W-:-:S03]  /*0990*/  IMAD.WIDE R14, R15, 0x4, R10 ;  /* 0x000000040f0e7825 */ /* 0x000fc600078e020a */
[----:B------:R-:W5:Y:S01]  /*09a0*/  LDG.E R13, desc[UR4][R12.64] ;  /* 0x000000040c0d7981 */ /* 0x000f62000c1e1900 */
[----:B------:R-:W-:-:S03]  /*09b0*/  IMAD.WIDE R16, R17, 0x4, R10 ;  /* 0x0000000411107825 */ /* 0x000fc600078e020a */
[----:B------:R-:W5:Y:S01]  /*09c0*/  LDG.E R28, desc[UR4][R8.64+0xc] ;  /* 0x00000c04081c7981 */ /* 0x000f62000c1e1900 */
[----:B------:R-:W-:-:S03]  /*09d0*/  IMAD.WIDE R18, R19, 0x4, R10 ;  /* 0x0000000413127825 */ /* 0x000fc600078e020a */
[----:B------:R-:W5:Y:S04]  /*09e0*/  LDG.E R14, desc[UR4][R14.64] ;  /* 0x000000040e0e7981 */ /* 0x000f68000c1e1900 */
[----:B------:R-:W5:Y:S01]  /*09f0*/  LDG.E R29, desc[UR4][R8.64+0x10] ;  /* 0x00001004081d7981 */ /* 0x000f62000c1e1900 */
[----:B------:R-:W-:-:S03]  /*0a00*/  IMAD.WIDE R10, R23, 0x4, R10 ;  /* 0x00000004170a7825 */ /* 0x000fc600078e020a */
[----:B------:R-:W5:Y:S04]  /*0a10*/  LDG.E R17, desc[UR4][R16.64] ;  /* 0x0000000410117981 */ /* 0x000f68000c1e1900 */
[----:B------:R-:W5:Y:S04]  /*0a20*/  LDG.E R26, desc[UR4][R8.64+0x14] ;  /* 0x00001404081a7981 */ /* 0x000f68000c1e1900 */
[----:B------:R-:W5:Y:S04]  /*0a30*/  LDG.E R18, desc[UR4][R18.64] ;  /* 0x0000000412127981 */ /* 0x000f68000c1e1900 */
[----:B------:R-:W5:Y:S04]  /*0a40*/  LDG.E R23, desc[UR4][R8.64+0x18] ;  /* 0x0000180408177981 */ /* 0x000f68000c1e1900 */
[----:B------:R-:W5:Y:S04]  /*0a50*/  LDG.E R12, desc[UR4][R8.64+0x1c] ;  /* 0x00001c04080c7981 */ /* 0x000f68000c1e1900 */
[----:B------:R-:W5:Y:S01]  /*0a60*/  LDG.E R10, desc[UR4][R10.64] ;  /* 0x000000040a0a7981 */ /* 0x000f62000c1e1900 */
[----:B------:R-:W-:Y:S01]  /*0a70*/  IADD3 R3, PT, PT, R3, 0x8, RZ ;  /* 0x0000000803037810 */ /* 0x000fe20007ffe0ff */
[----:B--2---:R-:W-:-:S04]  /*0a80*/  FFMA R6, R7, R5, R6 ;  /* 0x0000000507067223 */ /* 0x004fc80000000006 */
[----:B---3--:R-:W-:-:S04]  /*0a90*/  FFMA R25, R25, R2, R6 ;  /* 0x0000000219197223 */ /* 0x008fc80000000006 */
[----:B----4-:R-:W-:-:S04]  /*0aa0*/  FFMA R21, R22, R21, R25 ;  /* 0x0000001516157223 */ /* 0x010fc80000000019 */
[----:B-----5:R-:W-:-:S04]  /*0ab0*/  FFMA R28, R28, R13, R21 ;  /* 0x0000000d1c1c7223 */ /* 0x020fc80000000015 */
[----:B------:R-:W-:-:S04]  /*0ac0*/  FFMA R29, R29, R14, R28 ;  /* 0x0000000e1d1d7223 */ /* 0x000fc8000000001c */
[----:B------:R-:W-:-:S04]  /*0ad0*/  FFMA R26, R26, R17, R29 ;  /* 0x000000111a1a7223 */ /* 0x000fc8000000001d */
[----:B------:R-:W-:-:S04]  /*0ae0*/  FFMA R23, R23, R18, R26 ;  /* 0x0000001217177223 */ /* 0x000fc8000000001a */
[----:B------:R-:W-:-:S07]  /*0af0*/  FFMA R6, R12, R10, R23 ;  /* 0x0000000a0c067223 */ /* 0x000fce0000000017 */
.L_x_6:
[----:B------:R-:W-:Y:S05]  /*0b00*/  BSYNC.RECONVERGENT B1 ;  /* 0x0000000000017941 */ /* 0x000fea0003800200 */
.L_x_5:
[----:B------:R-:W-:Y:S05]  /*0b10*/  @!P1 BRA `(.L_x_1) ;  /* 0x0000000000c09947 */ /* 0x000fea0003800000 */
[----:B------:R-:W-:Y:S01]  /*0b20*/  ISETP.GE.U32.AND P0, PT, R24, 0x4, PT ;  /* 0x000000041800780c */ /* 0x000fe20003f06070 */
[----:B------:R-:W-:Y:S01]  /*0b30*/  BSSY.RECONVERGENT B1, `(.L_x_7) ;  /* 0x000001e000017945 */ /* 0x000fe20003800200 */
[----:B------:R-:W-:-:S04]  /*0b40*/  LOP3.LUT R4, R4, 0x3, RZ, 0xc0, !PT ;  /* 0x0000000304047812 */ /* 0x000fc800078ec0ff */
[----:B------:R-:W-:-:S07]  /*0b50*/  ISETP.NE.AND P1, PT, R4, RZ, PT ;  /* 0x000000ff0400720c */ /* 0x000fce0003f25270 */
[----:B------:R-:W-:Y:S06]  /*0b60*/  @!P0 BRA `(.L_x_8) ;  /* 0x0000000000688947 */ /* 0x000fec0003800000 */
[----:B------:R-:W0:Y:S08]  /*0b70*/  LDC.64 R8, c[0x0][0x390] ;  /* 0x0000e400ff087b82 */ /* 0x000e300000000a00 */
[----:B------:R-:W1:Y:S01]  /*0b80*/  LDC.64 R10, c[0x0][0x398] ;  /* 0x0000e600ff0a7b82 */ /* 0x000e620000000a00 */
[----:B0-----:R-:W-:-:S07]  /*0b90*/  IMAD.WIDE R12, R3, 0x4, R8 ;  /* 0x00000004030c7825 */ /* 0x001fce00078e0208 */
[----:B------:R-:W0:Y:S01]  /*0ba0*/  LDC.64 R8, c[0x0][0x3a0] ;  /* 0x0000e800ff087b82 */ /* 0x000e220000000a00 */
[----:B------:R-:W0:Y:S04]  /*0bb0*/  LDG.E R15, desc[UR4][R12.64] ;  /* 0x000000040c0f7981 */ /* 0x000e28000c1e1900 */
[----:B------:R-:W2:Y:S04]  /*0bc0*/  LDG.E R17, desc[UR4][R12.64+0x4] ;  /* 0x000004040c117981 */ /* 0x000ea8000c1e1900 */
[----:B------:R-:W3:Y:S04]  /*0bd0*/  LDG.E R19, desc[UR4][R12.64+0x8] ;  /* 0x000008040c137981 */ /* 0x000ee8000c1e1900 */
[----:B------:R-:W4:Y:S01]  /*0be0*/  LDG.E R7, desc[UR4][R12.64+0xc] ;  /* 0x00000c040c077981 */ /* 0x000f22000c1e1900 */
[----:B-1----:R-:W-:-:S05]  /*0bf0*/  IMAD.WIDE R10, R3, 0x4, R10 ;  /* 0x00000004030a7825 */ /* 0x002fca00078e020a */
[----:B------:R-:W5:Y:S04]  /*0c00*/  LDG.E R5, desc[UR4][R10.64] ;  /* 0x000000040a057981 */ /* 0x000f68000c1e1900 */
[----:B------:R-:W5:Y:S04]  /*0c10*/  LDG.E R2, desc[UR4][R10.64+0x4] ;  /* 0x000004040a027981 */ /* 0x000f68000c1e1900 */
[----:B------:R-:W5:Y:S01]  /*0c20*/  LDG.E R13, desc[UR4][R10.64+0xc] ;  /* 0x00000c040a0d7981 */ /* 0x000f62000c1e1900 */
[----:B0-----:R-:W-:-:S04]  /*0c30*/  IMAD.WIDE R14, R15, 0x4, R8 ;  /* 0x000000040f0e7825 */ /* 0x001fc800078e0208 */
[--C-:B--2---:R-:W-:Y:S02]  /*0c40*/  IMAD.WIDE R16, R17, 0x4, R8.reuse ;  /* 0x0000000411107825 */ /* 0x104fe400078e0208 */
[----:B------:R-:W5:Y:S02]  /*0c50*/  LDG.E R14, desc[UR4][R14.64] ;  /* 0x000000040e0e7981 */ /* 0x000f64000c1e1900 */
[--C-:B---3--:R-:W-:Y:S02]  /*0c60*/  IMAD.WIDE R18, R19, 0x4, R8.reuse ;  /* 0x0000000413127825 */ /* 0x108fe400078e0208 */
[----:B------:R-:W2:Y:S02]  /*0c70*/  LDG.E R16, desc[UR4][R16.64] ;  /* 0x0000000410107981 */ /* 0x000ea4000c1e1900 */
[----:B----4-:R-:W-:Y:S02]  /*0c80*/  IMAD.WIDE R8, R7, 0x4, R8 ;  /* 0x0000000407087825 */ /* 0x010fe400078e0208 */
[----:B------:R-:W3:Y:S04]  /*0c90*/  LDG.E R18, desc[UR4][R18.64] ;  /* 0x0000000412127981 */ /* 0x000ee8000c1e1900 */
[----:B------:R-:W3:Y:S04]  /*0ca0*/  LDG.E R7, desc[UR4][R10.64+0x8] ;  /* 0x000008040a077981 */ /* 0x000ee8000c1e1900 */
[----:B------:R-:W4:Y:S01]  /*0cb0*/  LDG.E R8, desc[UR4][R8.64] ;  /* 0x0000000408087981 */ /* 0x000f22000c1e1900 */
[----:B------:R-:W-:Y:S01]  /*0cc0*/  IADD3 R3, PT, PT, R3, 0x4, RZ ;  /* 0x0000000403037810 */ /* 0x000fe20007ffe0ff */
[----:B-----5:R-:W-:-:S04]  /*0cd0*/  FFMA R5, R5, R14, R6 ;  /* 0x0000000e05057223 */ /* 0x020fc80000000006 */
[----:B--2---:R-:W-:-:S04]  /*0ce0*/  FFMA R2, R2, R16, R5 ;  /* 0x0000001002027223 */ /* 0x004fc80000000005 */
[----:B---3--:R-:W-:-:S04]  /*0cf0*/  FFMA R2, R7, R18, R2 ;  /* 0x0000001207027223 */ /* 0x008fc80000000002 */
[----:B----4-:R-:W-:-:S07]  /*0d00*/  FFMA R6, R13, R8, R2 ;  /* 0x000000080d067223 */ /* 0x010fce0000000002 */
.L_x_8:
[----:B------:R-:W-:Y:S05]  /*0d10*/  BSYNC.RECONVERGENT B1 ;  /* 0x0000000000017941 */ /* 0x000fea0003800200 */
.L_x_7:
[----:B------:R-:W-:Y:S05]  /*0d20*/  @!P1 BRA `(.L_x_1) ;  /* 0x00000000003c9947 */ /* 0x000fea0003800000 */
[----:B------:R-:W0:Y:S01]  /*0d30*/  LDC.64 R16, c[0x0][0x3a0] ;  /* 0x0000e800ff107b82 */ /* 0x000e220000000a00 */
[----:B------:R-:W-:-:S07]  /*0d40*/  IADD3 R2, PT, PT, -R4, RZ, RZ ;  /* 0x000000ff04027210 */ /* 0x000fce0007ffe1ff */
[----:B------:R-:W1:Y:S08]  /*0d50*/  LDC.64 R12, c[0x0][0x390] ;  /* 0x0000e400ff0c7b82 */ /* 0x000e700000000a00 */
[----:B------:R-:W2:Y:S02]  /*0d60*/  LDC.64 R14, c[0x0][0x398] ;  /* 0x0000e600ff0e7b82 */ /* 0x000ea40000000a00 */
.L_x_9:
[----:B-1----:R-:W-:-:S06]  /*0d70*/  IMAD.WIDE R4, R3, 0x4, R12 ;  /* 0x0000000403047825 */ /* 0x002fcc00078e020c */
[----:B------:R-:W0:Y:S01]  /*0d80*/  LDG.E R5, desc[UR4][R4.64] ;  /* 0x0000000404057981 */ /* 0x000e22000c1e1900 */
[----:B--2---:R-:W-:-:S06]  /*0d90*/  IMAD.WIDE R8, R3, 0x4, R14 ;  /* 0x0000000403087825 */ /* 0x004fcc00078e020e */
[----:B------:R-:W2:Y:S01]  /*0da0*/  LDG.E R9, desc[UR4][R8.64] ;  /* 0x0000000408097981 */ /* 0x000ea2000c1e1900 */
[----:B------:R-:W-:Y:S01]  /*0db0*/  IADD3 R2, PT, PT, R2, 0x1, RZ ;  /* 0x0000000102027810 */ /* 0x000fe20007ffe0ff */
[----:B0-----:R-:W-:-:S06]  /*0dc0*/  IMAD.WIDE R10, R5, 0x4, R16 ;  /* 0x00000004050a7825 */ /* 0x001fcc00078e0210 */
[----:B------:R-:W2:Y:S01]  /*0dd0*/  LDG.E R10, desc[UR4][R10.64] ;  /* 0x000000040a0a7981 */ /* 0x000ea2000c1e1900 */
[----:B------:R-:W-:Y:S02]  /*0de0*/  ISETP.NE.AND P0, PT, R2, RZ, PT ;  /* 0x000000ff0200720c */ /* 0x000fe40003f05270 */
[----:B------:R-:W-:Y:S01]  /*0df0*/  IADD3 R3, PT, PT, R3, 0x1, RZ ;  /* 0x0000000103037810 */ /* 0x000fe20007ffe0ff */
[----:B--2---:R-:W-:-:S10]  /*0e00*/  FFMA R6, R9, R10, R6 ;  /* 0x0000000a09067223 */ /* 0x004fd40000000006 */
[----:B------:R-:W-:Y:S05]  /*0e10*/  @P0 BRA `(.L_x_9) ;  /* 0xfffffffc00d40947 */ /* 0x000fea000383ffff */
.L_x_1:
[----:B------:R-:W-:Y:S05]  /*0e20*/  BSYNC.RECONVERGENT B0 ;  /* 0x0000000000007941 */ /* 0x000fea0003800200 */
.L_x_0:
[----:B------:R-:W0:Y:S02]  /*0e30*/  LDC.64 R2, c[0x0][0x3a8] ;  /* 0x0000ea00ff027b82 */ /* 0x000e240000000a00 */
[----:B0-----:R-:W-:-:S05]  /*0e40*/  IMAD.WIDE R2, R0, 0x4, R2 ;  /* 0x0000000400027825 */ /* 0x001fca00078e0202 */
[----:B------:R-:W-:Y:S01]  /*0e50*/  STG.E desc[UR4][R2.64], R6 ;  /* 0x0000000602007986 */ /* 0x000fe2000c101904 */
[----:B------:R-:W-:Y:S05]  /*0e60*/  EXIT ;  /* 0x000000000000794d */ /* 0x000fea0003800000 */
.L_x_10:
[----:B------:R-:W-:-:S00]  /*0e70*/  BRA `(.L_x_10) ;  /* 0xfffffffc00fc7947 */ /* 0x000fc0000383ffff */
[----:B------:R-:W-:-:S00]  /*0e80*/  NOP ;  /* 0x0000000000007918 */ /* 0x000fc00000000000 */
[----:B------:R-:W-:-:S00]  /*0e90*/  NOP ;  /* 0x0000000000007918 */ /* 0x000fc00000000000 */
[----:B------:R-:W-:-:S00]  /*0ea0*/  NOP ;  /* 0x0000000000007918 */ /* 0x000fc00000000000 */
[----:B------:R-:W-:-:S00]  /*0eb0*/  NOP ;  /* 0x0000000000007918 */ /* 0x000fc00000000000 */
[----:B------:R-:W-:-:S00]  /*0ec0*/  NOP ;  /* 0x0000000000007918 */ /* 0x000fc00000000000 */
[----:B------:R-:W-:-:S00]  /*0ed0*/  NOP ;  /* 0x0000000000007918 */ /* 0x000fc00000000000 */
[----:B------:R-:W-:-:S00]  /*0ee0*/  NOP ;  /* 0x0000000000007918 */ /* 0x000fc00000000000 */
[----:B------:R-:W-:-:S00]  /*0ef0*/  NOP ;  /* 0x0000000000007918 */ /* 0x000fc00000000000 */
.L_x_11:


//--------------------- .nv.shared.reserved.0     --------------------------
	.section	.nv.shared.reserved.0,"aw",@nobits
	.weak		__nv_reservedSMEM_offset_0_alias
	.size		__nv_reservedSMEM_offset_0_alias, 0, 64
	.other		__nv_reservedSMEM_offset_0_alias,@"STO_CUDA_RESERVED_SHARED STV_DEFAULT"
__nv_reservedSMEM_offset_0_alias:
	.zero		0
	.zero		64


//--------------------- .nv.constant0._Z11spmv_kerneliPKiS0_PKfS2_Pf --------------------------
	.section	.nv.constant0._Z11spmv_kerneliPKiS0_PKfS2_Pf,"a",@progbits
	.sectionflags	@""
	.align	4
.nv.constant0._Z11spmv_kerneliPKiS0_PKfS2_Pf:
	.zero		944


//--------------------- SYMBOLS --------------------------

	.type		.nv.reservedSmem.offset0,@object
	.size		.nv.reservedSmem.offset0,0x4
